//
// Generated by NVIDIA NVVM Compiler
//
// Compiler Build ID: CL-36424714
// Cuda compilation tools, release 13.0, V13.0.88
// Based on NVVM 20.0.0
//

.version 9.0
.target sm_100
.address_size 64

	// .globl	_Z9toyKernelPKN3gpu7cuArrayIdLm3EEEPd
.extern .func  (.param .b32 func_retval0) vprintf
(
	.param .b64 vprintf_param_0,
	.param .b64 vprintf_param_1
)
;
.global .align 1 .b8 _ZN34_INTERNAL_92dcb029_4_k_cu_b49549584cuda3std3__45__cpo5beginE[1];
.global .align 1 .b8 _ZN34_INTERNAL_92dcb029_4_k_cu_b49549584cuda3std3__45__cpo3endE[1];
.global .align 1 .b8 _ZN34_INTERNAL_92dcb029_4_k_cu_b49549584cuda3std3__45__cpo6cbeginE[1];
.global .align 1 .b8 _ZN34_INTERNAL_92dcb029_4_k_cu_b49549584cuda3std3__45__cpo4cendE[1];
.global .align 1 .b8 _ZN34_INTERNAL_92dcb029_4_k_cu_b49549584cuda3std3__45__cpo6rbeginE[1];
.global .align 1 .b8 _ZN34_INTERNAL_92dcb029_4_k_cu_b49549584cuda3std3__45__cpo4rendE[1];
.global .align 1 .b8 _ZN34_INTERNAL_92dcb029_4_k_cu_b49549584cuda3std3__45__cpo7crbeginE[1];
.global .align 1 .b8 _ZN34_INTERNAL_92dcb029_4_k_cu_b49549584cuda3std3__45__cpo5crendE[1];
.global .align 1 .b8 _ZN34_INTERNAL_92dcb029_4_k_cu_b49549584cuda3std3__436_GLOBAL__N__92dcb029_4_k_cu_b49549586ignoreE[1];
.global .align 1 .b8 _ZN34_INTERNAL_92dcb029_4_k_cu_b49549584cuda3std3__419piecewise_constructE[1];
.global .align 1 .b8 _ZN34_INTERNAL_92dcb029_4_k_cu_b49549584cuda3std3__48in_placeE[1];
.global .align 1 .b8 _ZN34_INTERNAL_92dcb029_4_k_cu_b49549584cuda3std3__420unreachable_sentinelE[1];
.global .align 1 .b8 _ZN34_INTERNAL_92dcb029_4_k_cu_b49549584cuda3std3__47nulloptE[1];
.global .align 1 .b8 _ZN34_INTERNAL_92dcb029_4_k_cu_b49549584cuda3std3__48unexpectE[1];
.global .align 1 .b8 _ZN34_INTERNAL_92dcb029_4_k_cu_b49549584cuda3std6ranges3__45__cpo4swapE[1];
.global .align 1 .b8 _ZN34_INTERNAL_92dcb029_4_k_cu_b49549584cuda3std6ranges3__45__cpo9iter_moveE[1];
.global .align 1 .b8 _ZN34_INTERNAL_92dcb029_4_k_cu_b49549584cuda3std6ranges3__45__cpo5beginE[1];
.global .align 1 .b8 _ZN34_INTERNAL_92dcb029_4_k_cu_b49549584cuda3std6ranges3__45__cpo3endE[1];
.global .align 1 .b8 _ZN34_INTERNAL_92dcb029_4_k_cu_b49549584cuda3std6ranges3__45__cpo6cbeginE[1];
.global .align 1 .b8 _ZN34_INTERNAL_92dcb029_4_k_cu_b49549584cuda3std6ranges3__45__cpo4cendE[1];
.global .align 1 .b8 _ZN34_INTERNAL_92dcb029_4_k_cu_b49549584cuda3std6ranges3__45__cpo7advanceE[1];
.global .align 1 .b8 _ZN34_INTERNAL_92dcb029_4_k_cu_b49549584cuda3std6ranges3__45__cpo9iter_swapE[1];
.global .align 1 .b8 _ZN34_INTERNAL_92dcb029_4_k_cu_b49549584cuda3std6ranges3__45__cpo4nextE[1];
.global .align 1 .b8 _ZN34_INTERNAL_92dcb029_4_k_cu_b49549584cuda3std6ranges3__45__cpo4prevE[1];
.global .align 1 .b8 _ZN34_INTERNAL_92dcb029_4_k_cu_b49549584cuda3std6ranges3__45__cpo4dataE[1];
.global .align 1 .b8 _ZN34_INTERNAL_92dcb029_4_k_cu_b49549584cuda3std6ranges3__45__cpo5cdataE[1];
.global .align 1 .b8 _ZN34_INTERNAL_92dcb029_4_k_cu_b49549584cuda3std6ranges3__45__cpo4sizeE[1];
.global .align 1 .b8 _ZN34_INTERNAL_92dcb029_4_k_cu_b49549584cuda3std6ranges3__45__cpo5ssizeE[1];
.global .align 1 .b8 _ZN34_INTERNAL_92dcb029_4_k_cu_b49549584cuda3std6ranges3__45__cpo8distanceE[1];
.global .align 1 .b8 _ZN34_INTERNAL_92dcb029_4_k_cu_b49549586thrust24THRUST_300001_SM_1000_NS8cuda_cub3parE[1];
.global .align 1 .b8 _ZN34_INTERNAL_92dcb029_4_k_cu_b49549586thrust24THRUST_300001_SM_1000_NS8cuda_cub10par_nosyncE[1];
.global .align 1 .b8 _ZN34_INTERNAL_92dcb029_4_k_cu_b49549586thrust24THRUST_300001_SM_1000_NS6system6detail10sequential3seqE[1];
.global .align 1 .b8 _ZN34_INTERNAL_92dcb029_4_k_cu_b49549586thrust24THRUST_300001_SM_1000_NS12placeholders2_1E[1];
.global .align 1 .b8 _ZN34_INTERNAL_92dcb029_4_k_cu_b49549586thrust24THRUST_300001_SM_1000_NS12placeholders2_2E[1];
.global .align 1 .b8 _ZN34_INTERNAL_92dcb029_4_k_cu_b49549586thrust24THRUST_300001_SM_1000_NS12placeholders2_3E[1];
.global .align 1 .b8 _ZN34_INTERNAL_92dcb029_4_k_cu_b49549586thrust24THRUST_300001_SM_1000_NS12placeholders2_4E[1];
.global .align 1 .b8 _ZN34_INTERNAL_92dcb029_4_k_cu_b49549586thrust24THRUST_300001_SM_1000_NS12placeholders2_5E[1];
.global .align 1 .b8 _ZN34_INTERNAL_92dcb029_4_k_cu_b49549586thrust24THRUST_300001_SM_1000_NS12placeholders2_6E[1];
.global .align 1 .b8 _ZN34_INTERNAL_92dcb029_4_k_cu_b49549586thrust24THRUST_300001_SM_1000_NS12placeholders2_7E[1];
.global .align 1 .b8 _ZN34_INTERNAL_92dcb029_4_k_cu_b49549586thrust24THRUST_300001_SM_1000_NS12placeholders2_8E[1];
.global .align 1 .b8 _ZN34_INTERNAL_92dcb029_4_k_cu_b49549586thrust24THRUST_300001_SM_1000_NS12placeholders2_9E[1];
.global .align 1 .b8 _ZN34_INTERNAL_92dcb029_4_k_cu_b49549586thrust24THRUST_300001_SM_1000_NS12placeholders3_10E[1];
.global .align 1 .b8 _ZN34_INTERNAL_92dcb029_4_k_cu_b49549586thrust24THRUST_300001_SM_1000_NS3seqE[1];
.global .align 1 .b8 $str[16] = {120, 58, 37, 102, 32, 121, 58, 37, 102, 32, 122, 58, 37, 102, 10};

.visible .entry _Z9toyKernelPKN3gpu7cuArrayIdLm3EEEPd(
	.param .u64 .ptr .align 1 _Z9toyKernelPKN3gpu7cuArrayIdLm3EEEPd_param_0,
	.param .u64 .ptr .align 1 _Z9toyKernelPKN3gpu7cuArrayIdLm3EEEPd_param_1
)
{
	.local .align 8 .b8 	__local_depot0[24];
	.reg .b64 	%SP;
	.reg .b64 	%SPL;
	.reg .b32 	%r<3>;
	.reg .b64 	%rd<9>;
	.reg .b64 	%fd<6>;

	mov.u64 	%SPL, __local_depot0;
	cvta.local.u64 	%SP, %SPL;
	ld.param.u64 	%rd1, [_Z9toyKernelPKN3gpu7cuArrayIdLm3EEEPd_param_0];
	ld.param.u64 	%rd2, [_Z9toyKernelPKN3gpu7cuArrayIdLm3EEEPd_param_1];
	cvta.to.global.u64 	%rd3, %rd1;
	cvta.to.global.u64 	%rd4, %rd2;
	add.u64 	%rd5, %SP, 0;
	add.u64 	%rd6, %SPL, 0;
	ld.global.f64 	%fd1, [%rd3];
	ld.global.f64 	%fd2, [%rd3+8];
	ld.global.f64 	%fd3, [%rd3+16];
	st.local.f64 	[%rd6], %fd1;
	st.local.f64 	[%rd6+8], %fd2;
	st.local.f64 	[%rd6+16], %fd3;
	mov.u64 	%rd7, $str;
	cvta.global.u64 	%rd8, %rd7;
	{ // callseq 0, 0
	.param .b64 param0;
	st.param.b64 	[param0], %rd8;
	.param .b64 param1;
	st.param.b64 	[param1], %rd5;
	.param .b32 retval0;
	call.uni (retval0), 
	vprintf, 
	(
	param0, 
	param1
	);
	ld.param.b32 	%r1, [retval0];
	} // callseq 0
	add.f64 	%fd4, %fd1, %fd2;
	add.f64 	%fd5, %fd4, %fd3;
	st.global.f64 	[%rd4], %fd5;
	ret;

}
	// .globl	_ZN3cub18CUB_300001_SM_10006detail11EmptyKernelIvEEvv
.visible .entry _ZN3cub18CUB_300001_SM_10006detail11EmptyKernelIvEEvv()
{


	ret;

}


// ===== COMPILED SASS (sm_100) =====

	.target	sm_100

	.elftype	@"ET_EXEC"


//--------------------- .note.nv.tkinfo           --------------------------
	.section	.note.nv.tkinfo,"",@"SHT_NOTE"
	.sectionflags	@"SHF_NOTE_NV_TKINFO"
	.tkinfo
        /*0018*/ 	.word	0x00000002
        /*0030*/ 	.string	""
        /*0030*/ 	.string	"ptxas"
        /*0030*/ 	.string	"Cuda compilation tools, release 13.0, V13.0.88"
        /*0030*/ 	.string	"Build cuda_13.0.r13.0/compiler.36424714_0"
        /*0030*/ 	.string	"-arch sm_100 -m 64 "



//--------------------- .note.nv.cuinfo           --------------------------
	.section	.note.nv.cuinfo,"",@"SHT_NOTE"
	.sectionflags	@"SHF_NOTE_NV_CUINFO"
        /*0018*/ 	.short	0x0002
        /*001a*/ 	.short	0x0064
        /*001c*/ 	.short	0x0082
	.zero		2


//--------------------- .nv.info                  --------------------------
	.section	.nv.info,"",@"SHT_CUDA_INFO"
	.align	4


	//----- nvinfo : EIATTR_REGCOUNT
	.align		4
        /*0000*/ 	.byte	0x04, 0x2f
        /*0002*/ 	.short	(.L_45 - .L_44)
	.align		4
.L_44:
        /*0004*/ 	.word	index@(_Z9toyKernelPKN3gpu7cuArrayIdLm3EEEPd)
        /*0008*/ 	.word	0x0000001a


	//----- nvinfo : EIATTR_FRAME_SIZE
	.align		4
.L_45:
        /*000c*/ 	.byte	0x04, 0x11
        /*000e*/ 	.short	(.L_47 - .L_46)
	.align		4
.L_46:
        /*0010*/ 	.word	index@(_Z9toyKernelPKN3gpu7cuArrayIdLm3EEEPd)
        /*0014*/ 	.word	0x00000018


	//----- nvinfo : EIATTR_REGCOUNT
	.align		4
.L_47:
        /*0018*/ 	.byte	0x04, 0x2f
        /*001a*/ 	.short	(.L_49 - .L_48)
	.align		4
.L_48:
        /*001c*/ 	.word	index@(_ZN3cub18CUB_300001_SM_10006detail11EmptyKernelIvEEvv)
        /*0020*/ 	.word	0x00000004


	//----- nvinfo : EIATTR_FRAME_SIZE
	.align		4
.L_49:
        /*0024*/ 	.byte	0x04, 0x11
        /*0026*/ 	.short	(.L_51 - .L_50)
	.align		4
.L_50:
        /*0028*/ 	.word	index@(_ZN3cub18CUB_300001_SM_10006detail11EmptyKernelIvEEvv)
        /*002c*/ 	.word	0x00000000


	//----- nvinfo : EIATTR_MIN_STACK_SIZE
	.align		4
.L_51:
        /*0030*/ 	.byte	0x04, 0x12
        /*0032*/ 	.short	(.L_53 - .L_52)
	.align		4
.L_52:
        /*0034*/ 	.word	index@(_ZN3cub18CUB_300001_SM_10006detail11EmptyKernelIvEEvv)
        /*0038*/ 	.word	0x00000000


	//----- nvinfo : EIATTR_MIN_STACK_SIZE
	.align		4
.L_53:
        /*003c*/ 	.byte	0x04, 0x12
        /*003e*/ 	.short	(.L_55 - .L_54)
	.align		4
.L_54:
        /*0040*/ 	.word	index@(_Z9toyKernelPKN3gpu7cuArrayIdLm3EEEPd)
        /*0044*/ 	.word	0x00000018
.L_55:


//--------------------- .nv.compat                --------------------------
	.section	.nv.compat,"",@"SHT_CUDA_COMPAT_INFO"
	.align	4
        /*0000*/ 	.byte	0x02, 0x09, 0x00, 0x00, 0x02, 0x02, 0x01, 0x00, 0x02, 0x05, 0x05, 0x00, 0x03, 0x07, 0x01, 0x01
        /*0010*/ 	.byte	0x02, 0x03, 0x00, 0x00, 0x02, 0x06, 0x01, 0x00, 0x04, 0x0b, 0x08, 0x00, 0x01, 0x00, 0x00, 0x00
        /*0020*/ 	.byte	0x00, 0x00, 0x00, 0x00


//--------------------- .nv.info._ZN3cub18CUB_300001_SM_10006detail11EmptyKernelIvEEvv --------------------------
	.section	.nv.info._ZN3cub18CUB_300001_SM_10006detail11EmptyKernelIvEEvv,"",@"SHT_CUDA_INFO"
	.sectionflags	@""
	.align	4


	//----- nvinfo : EIATTR_CUDA_API_VERSION
	.align		4
        /*0000*/ 	.byte	0x04, 0x37
        /*0002*/ 	.short	(.L_57 - .L_56)
.L_56:
        /*0004*/ 	.word	0x00000082


	//----- nvinfo : EIATTR_SPARSE_MMA_MASK
	.align		4
.L_57:
        /*0008*/ 	.byte	0x03, 0x50
        /*000a*/ 	.short	0x0000


	//----- nvinfo : EIATTR_MAXREG_COUNT
	.align		4
        /*000c*/ 	.byte	0x03, 0x1b
        /*000e*/ 	.short	0x00ff


	//----- nvinfo : EIATTR_MERCURY_ISA_VERSION
	.align		4
        /*0010*/ 	.byte	0x03, 0x5f
        /*0012*/ 	.short	0x0101


	//----- nvinfo : EIATTR_VRC_CTA_INIT_COUNT
	.align		4
        /*0014*/ 	.byte	0x02, 0x4a
	.zero		1
	.zero		1


	//----- nvinfo : EIATTR_EXIT_INSTR_OFFSETS
	.align		4
        /*0018*/ 	.byte	0x04, 0x1c
        /*001a*/ 	.short	(.L_59 - .L_58)


	//   ....[0]....
.L_58:
        /*001c*/ 	.word	0x00000010


	//----- nvinfo : EIATTR_SW_WAR
	.align		4
.L_59:
        /*0020*/ 	.byte	0x04, 0x36
        /*0022*/ 	.short	(.L_61 - .L_60)
.L_60:
        /*0024*/ 	.word	0x00000008
.L_61:


//--------------------- .nv.info._Z9toyKernelPKN3gpu7cuArrayIdLm3EEEPd --------------------------
	.section	.nv.info._Z9toyKernelPKN3gpu7cuArrayIdLm3EEEPd,"",@"SHT_CUDA_INFO"
	.sectionflags	@""
	.align	4


	//----- nvinfo : EIATTR_CUDA_API_VERSION
	.align		4
        /*0000*/ 	.byte	0x04, 0x37
        /*0002*/ 	.short	(.L_63 - .L_62)
.L_62:
        /*0004*/ 	.word	0x00000082


	//----- nvinfo : EIATTR_KPARAM_INFO
	.align		4
.L_63:
        /*0008*/ 	.byte	0x04, 0x17
        /*000a*/ 	.short	(.L_65 - .L_64)
.L_64:
        /*000c*/ 	.word	0x00000000
        /*0010*/ 	.short	0x0001
        /*0012*/ 	.short	0x0008
        /*0014*/ 	.byte	0x00, 0xf5, 0x21, 0x00


	//----- nvinfo : EIATTR_KPARAM_INFO
	.align		4
.L_65:
        /*0018*/ 	.byte	0x04, 0x17
        /*001a*/ 	.short	(.L_67 - .L_66)
.L_66:
        /*001c*/ 	.word	0x00000000
        /*0020*/ 	.short	0x0000
        /*0022*/ 	.short	0x0000
        /*0024*/ 	.byte	0x00, 0xf5, 0x21, 0x00


	//----- nvinfo : EIATTR_SPARSE_MMA_MASK
	.align		4
.L_67:
        /*0028*/ 	.byte	0x03, 0x50
        /*002a*/ 	.short	0x0000


	//----- nvinfo : EIATTR_MAXREG_COUNT
	.align		4
        /*002c*/ 	.byte	0x03, 0x1b
        /*002e*/ 	.short	0x00ff


	//----- nvinfo : EIATTR_EXTERNS
	.align		4
        /*0030*/ 	.byte	0x04, 0x0f
        /*0032*/ 	.short	(.L_69 - .L_68)


	//   ....[0]....
	.align		4
.L_68:
        /*0034*/ 	.word	index@(vprintf)


	//----- nvinfo : EIATTR_MERCURY_ISA_VERSION
	.align		4
.L_69:
        /*0038*/ 	.byte	0x03, 0x5f
        /*003a*/ 	.short	0x0101


	//----- nvinfo : EIATTR_VRC_CTA_INIT_COUNT
	.align		4
        /*003c*/ 	.byte	0x02, 0x4a
	.zero		1
	.zero		1


	//----- nvinfo : EIATTR_SYSCALL_OFFSETS
	.align		4
        /*0040*/ 	.byte	0x04, 0x46
        /*0042*/ 	.short	(.L_71 - .L_70)


	//   ....[0]....
.L_70:
        /*0044*/ 	.word	0x00000140


	//----- nvinfo : EIATTR_EXIT_INSTR_OFFSETS
	.align		4
.L_71:
        /*0048*/ 	.byte	0x04, 0x1c
        /*004a*/ 	.short	(.L_73 - .L_72)


	//   ....[0]....
.L_72:
        /*004c*/ 	.word	0x00000190


	//----- nvinfo : EIATTR_CBANK_PARAM_SIZE
	.align		4
.L_73:
        /*0050*/ 	.byte	0x03, 0x19
        /*0052*/ 	.short	0x0010


	//----- nvinfo : EIATTR_PARAM_CBANK
	.align		4
        /*0054*/ 	.byte	0x04, 0x0a
        /*0056*/ 	.short	(.L_75 - .L_74)
	.align		4
.L_74:
        /*0058*/ 	.word	index@(.nv.constant0._Z9toyKernelPKN3gpu7cuArrayIdLm3EEEPd)
        /*005c*/ 	.short	0x0380
        /*005e*/ 	.short	0x0010


	//----- nvinfo : EIATTR_SW_WAR
	.align		4
.L_75:
        /*0060*/ 	.byte	0x04, 0x36
        /*0062*/ 	.short	(.L_77 - .L_76)
.L_76:
        /*0064*/ 	.word	0x00000008
.L_77:


//--------------------- .nv.callgraph             --------------------------
	.section	.nv.callgraph,"",@"SHT_CUDA_CALLGRAPH"
	.align	4
	.sectionentsize	8
	.align		4
        /*0000*/ 	.word	0x00000000
	.align		4
        /*0004*/ 	.word	0xffffffff
	.align		4
        /*0008*/ 	.word	index@(_Z9toyKernelPKN3gpu7cuArrayIdLm3EEEPd)
	.align		4
        /*000c*/ 	.word	index@(vprintf)
	.align		4
        /*0010*/ 	.word	0x00000000
	.align		4
        /*0014*/ 	.word	0xfffffffe
	.align		4
        /*0018*/ 	.word	0x00000000
	.align		4
        /*001c*/ 	.word	0xfffffffd
	.align		4
        /*0020*/ 	.word	0x00000000
	.align		4
        /*0024*/ 	.word	0xfffffffc


//--------------------- .nv.constant4             --------------------------
	.section	.nv.constant4,"a",@progbits
	.align	8
	.align		8
.nv.constant4:
        /*0000*/ 	.dword	_ZN34_INTERNAL_92dcb029_4_k_cu_b49549584cuda3std3__45__cpo5beginE
	.align		8
        /*0008*/ 	.dword	_ZN34_INTERNAL_92dcb029_4_k_cu_b49549584cuda3std3__45__cpo3endE
	.align		8
        /*0010*/ 	.dword	_ZN34_INTERNAL_92dcb029_4_k_cu_b49549584cuda3std3__45__cpo6cbeginE
	.align		8
        /*0018*/ 	.dword	_ZN34_INTERNAL_92dcb029_4_k_cu_b49549584cuda3std3__45__cpo4cendE
	.align		8
        /*0020*/ 	.dword	_ZN34_INTERNAL_92dcb029_4_k_cu_b49549584cuda3std3__45__cpo6rbeginE
	.align		8
        /*0028*/ 	.dword	_ZN34_INTERNAL_92dcb029_4_k_cu_b49549584cuda3std3__45__cpo4rendE
	.align		8
        /*0030*/ 	.dword	_ZN34_INTERNAL_92dcb029_4_k_cu_b49549584cuda3std3__45__cpo7crbeginE
	.align		8
        /*0038*/ 	.dword	_ZN34_INTERNAL_92dcb029_4_k_cu_b49549584cuda3std3__45__cpo5crendE
	.align		8
        /*0040*/ 	.dword	_ZN34_INTERNAL_92dcb029_4_k_cu_b49549584cuda3std3__436_GLOBAL__N__92dcb029_4_k_cu_b49549586ignoreE
	.align		8
        /*0048*/ 	.dword	_ZN34_INTERNAL_92dcb029_4_k_cu_b49549584cuda3std3__419piecewise_constructE
	.align		8
        /*0050*/ 	.dword	_ZN34_INTERNAL_92dcb029_4_k_cu_b49549584cuda3std3__48in_placeE
	.align		8
        /*0058*/ 	.dword	_ZN34_INTERNAL_92dcb029_4_k_cu_b49549584cuda3std3__420unreachable_sentinelE
	.align		8
        /*0060*/ 	.dword	_ZN34_INTERNAL_92dcb029_4_k_cu_b49549584cuda3std3__47nulloptE
	.align		8
        /*0068*/ 	.dword	_ZN34_INTERNAL_92dcb029_4_k_cu_b49549584cuda3std3__48unexpectE
	.align		8
        /*0070*/ 	.dword	_ZN34_INTERNAL_92dcb029_4_k_cu_b49549584cuda3std6ranges3__45__cpo4swapE
	.align		8
        /*0078*/ 	.dword	_ZN34_INTERNAL_92dcb029_4_k_cu_b49549584cuda3std6ranges3__45__cpo9iter_moveE
	.align		8
        /*0080*/ 	.dword	_ZN34_INTERNAL_92dcb029_4_k_cu_b49549584cuda3std6ranges3__45__cpo5beginE
	.align		8
        /*0088*/ 	.dword	_ZN34_INTERNAL_92dcb029_4_k_cu_b49549584cuda3std6ranges3__45__cpo3endE
	.align		8
        /*0090*/ 	.dword	_ZN34_INTERNAL_92dcb029_4_k_cu_b49549584cuda3std6ranges3__45__cpo6cbeginE
	.align		8
        /*0098*/ 	.dword	_ZN34_INTERNAL_92dcb029_4_k_cu_b49549584cuda3std6ranges3__45__cpo4cendE
	.align		8
        /*00a0*/ 	.dword	_ZN34_INTERNAL_92dcb029_4_k_cu_b49549584cuda3std6ranges3__45__cpo7advanceE
	.align		8
        /*00a8*/ 	.dword	_ZN34_INTERNAL_92dcb029_4_k_cu_b49549584cuda3std6ranges3__45__cpo9iter_swapE
	.align		8
        /*00b0*/ 	.dword	_ZN34_INTERNAL_92dcb029_4_k_cu_b49549584cuda3std6ranges3__45__cpo4nextE
	.align		8
        /*00b8*/ 	.dword	_ZN34_INTERNAL_92dcb029_4_k_cu_b49549584cuda3std6ranges3__45__cpo4prevE
	.align		8
        /*00c0*/ 	.dword	_ZN34_INTERNAL_92dcb029_4_k_cu_b49549584cuda3std6ranges3__45__cpo4dataE
	.align		8
        /*00c8*/ 	.dword	_ZN34_INTERNAL_92dcb029_4_k_cu_b49549584cuda3std6ranges3__45__cpo5cdataE
	.align		8
        /*00d0*/ 	.dword	_ZN34_INTERNAL_92dcb029_4_k_cu_b49549584cuda3std6ranges3__45__cpo4sizeE
	.align		8
        /*00d8*/ 	.dword	_ZN34_INTERNAL_92dcb029_4_k_cu_b49549584cuda3std6ranges3__45__cpo5ssizeE
	.align		8
        /*00e0*/ 	.dword	_ZN34_INTERNAL_92dcb029_4_k_cu_b49549584cuda3std6ranges3__45__cpo8distanceE
	.align		8
        /*00e8*/ 	.dword	_ZN34_INTERNAL_92dcb029_4_k_cu_b49549586thrust24THRUST_300001_SM_1000_NS8cuda_cub3parE
	.align		8
        /*00f0*/ 	.dword	_ZN34_INTERNAL_92dcb029_4_k_cu_b49549586thrust24THRUST_300001_SM_1000_NS8cuda_cub10par_nosyncE
	.align		8
        /*00f8*/ 	.dword	_ZN34_INTERNAL_92dcb029_4_k_cu_b49549586thrust24THRUST_300001_SM_1000_NS6system6detail10sequential3seqE
	.align		8
        /*0100*/ 	.dword	_ZN34_INTERNAL_92dcb029_4_k_cu_b49549586thrust24THRUST_300001_SM_1000_NS12placeholders2_1E
	.align		8
        /*0108*/ 	.dword	_ZN34_INTERNAL_92dcb029_4_k_cu_b49549586thrust24THRUST_300001_SM_1000_NS12placeholders2_2E
	.align		8
        /*0110*/ 	.dword	_ZN34_INTERNAL_92dcb029_4_k_cu_b49549586thrust24THRUST_300001_SM_1000_NS12placeholders2_3E
	.align		8
        /*0118*/ 	.dword	_ZN34_INTERNAL_92dcb029_4_k_cu_b49549586thrust24THRUST_300001_SM_1000_NS12placeholders2_4E
	.align		8
        /*0120*/ 	.dword	_ZN34_INTERNAL_92dcb029_4_k_cu_b49549586thrust24THRUST_300001_SM_1000_NS12placeholders2_5E
	.align		8
        /*0128*/ 	.dword	_ZN34_INTERNAL_92dcb029_4_k_cu_b49549586thrust24THRUST_300001_SM_1000_NS12placeholders2_6E
	.align		8
        /*0130*/ 	.dword	_ZN34_INTERNAL_92dcb029_4_k_cu_b49549586thrust24THRUST_300001_SM_1000_NS12placeholders2_7E
	.align		8
        /*0138*/ 	.dword	_ZN34_INTERNAL_92dcb029_4_k_cu_b49549586thrust24THRUST_300001_SM_1000_NS12placeholders2_8E
	.align		8
        /*0140*/ 	.dword	_ZN34_INTERNAL_92dcb029_4_k_cu_b49549586thrust24THRUST_300001_SM_1000_NS12placeholders2_9E
	.align		8
        /*0148*/ 	.dword	_ZN34_INTERNAL_92dcb029_4_k_cu_b49549586thrust24THRUST_300001_SM_1000_NS12placeholders3_10E
	.align		8
        /*0150*/ 	.dword	_ZN34_INTERNAL_92dcb029_4_k_cu_b49549586thrust24THRUST_300001_SM_1000_NS3seqE
	.align		8
        /*0158*/ 	.dword	$str
	.align		8
        /*0160*/ 	.dword	vprintf


//--------------------- .text._ZN3cub18CUB_300001_SM_10006detail11EmptyKernelIvEEvv --------------------------
	.section	.text._ZN3cub18CUB_300001_SM_10006detail11EmptyKernelIvEEvv,"ax",@progbits
	.align	128
        .global         _ZN3cub18CUB_300001_SM_10006detail11EmptyKernelIvEEvv
        .type           _ZN3cub18CUB_300001_SM_10006detail11EmptyKernelIvEEvv,@function
        .size           _ZN3cub18CUB_300001_SM_10006detail11EmptyKernelIvEEvv,(.L_x_3 - _ZN3cub18CUB_300001_SM_10006detail11EmptyKernelIvEEvv)
        .other          _ZN3cub18CUB_300001_SM_10006detail11EmptyKernelIvEEvv,@"STO_CUDA_ENTRY STV_DEFAULT"
_ZN3cub18CUB_300001_SM_10006detail11EmptyKernelIvEEvv:
.text._ZN3cub18CUB_300001_SM_10006detail11EmptyKernelIvEEvv:
[----:B------:R-:W-:Y:S01]  /*0000*/  LDC R1, c[0x0][0x37c] ;  /* 0x0000df00ff017b82 */ /* 0x000fe20000000800 */
[----:B------:R-:W-:Y:S05]  /*0010*/  EXIT ;  /* 0x000000000000794d */ /* 0x000fea0003800000 */
.L_x_0:
[----:B------:R-:W-:-:S00]  /*0020*/  BRA `(.L_x_0) ;  /* 0xfffffffc00fc7947 */ /* 0x000fc0000383ffff */
[----:B------:R-:W-:-:S00]  /*0030*/  NOP ;  /* 0x0000000000007918 */ /* 0x000fc00000000000 */
        /* <DEDUP_REMOVED lines=12> */
.L_x_3:


//--------------------- .text._Z9toyKernelPKN3gpu7cuArrayIdLm3EEEPd --------------------------
	.section	.text._Z9toyKernelPKN3gpu7cuArrayIdLm3EEEPd,"ax",@progbits
	.align	128
        .global         _Z9toyKernelPKN3gpu7cuArrayIdLm3EEEPd
        .type           _Z9toyKernelPKN3gpu7cuArrayIdLm3EEEPd,@function
        .size           _Z9toyKernelPKN3gpu7cuArrayIdLm3EEEPd,(.L_x_4 - _Z9toyKernelPKN3gpu7cuArrayIdLm3EEEPd)
        .other          _Z9toyKernelPKN3gpu7cuArrayIdLm3EEEPd,@"STO_CUDA_ENTRY STV_DEFAULT"
_Z9toyKernelPKN3gpu7cuArrayIdLm3EEEPd:
.text._Z9toyKernelPKN3gpu7cuArrayIdLm3EEEPd:
[----:B------:R-:W0:Y:S08]  /*0000*/  LDC R1, c[0x0][0x37c] ;  /* 0x0000df00ff017b82 */ /* 0x000e300000000800 */
[----:B------:R-:W1:Y:S01]  /*0010*/  LDC.64 R2, c[0x0][0x380] ;  /* 0x0000e000ff027b82 */ /* 0x000e620000000a00 */
[----:B------:R-:W1:Y:S01]  /*0020*/  LDCU.64 UR36, c[0x0][0x358] ;  /* 0x00006b00ff2477ac */ /* 0x000e620008000a00 */
[----:B0-----:R-:W-:Y:S01]  /*0030*/  VIADD R1, R1, 0xffffffe8 ;  /* 0xffffffe801017836 */ /* 0x001fe20000000000 */
[----:B------:R-:W-:Y:S01]  /*0040*/  MOV R0, 0x160 ;  /* 0x0000016000007802 */ /* 0x000fe20000000f00 */
[----:B------:R-:W0:Y:S01]  /*0050*/  LDCU UR4, c[0x0][0x2f8] ;  /* 0x00005f00ff0477ac */ /* 0x000e220008000800 */
[----:B------:R-:W2:Y:S01]  /*0060*/  LDCU UR5, c[0x0][0x2fc] ;  /* 0x00005f80ff0577ac */ /* 0x000ea20008000800 */
[----:B------:R-:W3:Y:S01]  /*0070*/  LDCU.64 UR6, c[0x4][0x158] ;  /* 0x01002b00ff0677ac */ /* 0x000ee20008000a00 */
[----:B-1----:R-:W4:Y:S04]  /*0080*/  LDG.E.64 R22, desc[UR36][R2.64] ;  /* 0x0000002402167981 */ /* 0x002f28000c1e1b00 */
[----:B------:R-:W5:Y:S04]  /*0090*/  LDG.E.64 R18, desc[UR36][R2.64+0x8] ;  /* 0x0000082402127981 */ /* 0x000f68000c1e1b00 */
[----:B------:R-:W5:Y:S01]  /*00a0*/  LDG.E.64 R16, desc[UR36][R2.64+0x10] ;  /* 0x0000102402107981 */ /* 0x000f62000c1e1b00 */
[----:B------:R1:W1:Y:S01]  /*00b0*/  LDC.64 R8, c[0x4][R0] ;  /* 0x0100000000087b82 */ /* 0x0002620000000a00 */
[----:B0-----:R-:W-:Y:S01]  /*00c0*/  IADD3 R6, P0, PT, R1, UR4, RZ ;  /* 0x0000000401067c10 */ /* 0x001fe2000ff1e0ff */
[----:B---3--:R-:W-:Y:S01]  /*00d0*/  IMAD.U32 R4, RZ, RZ, UR6 ;  /* 0x00000006ff047e24 */ /* 0x008fe2000f8e00ff */
[----:B------:R-:W-:-:S03]  /*00e0*/  MOV R5, UR7 ;  /* 0x0000000700057c02 */ /* 0x000fc60008000f00 */
[----:B--2---:R-:W-:Y:S01]  /*00f0*/  IMAD.X R7, RZ, RZ, UR5, P0 ;  /* 0x00000005ff077e24 */ /* 0x004fe200080e06ff */
[----:B----4-:R0:W-:Y:S04]  /*0100*/  STL.64 [R1], R22 ;  /* 0x0000001601007387 */ /* 0x0101e80000100a00 */
[----:B-----5:R0:W-:Y:S04]  /*0110*/  STL.64 [R1+0x8], R18 ;  /* 0x0000081201007387 */ /* 0x0201e80000100a00 */
[----:B-1----:R0:W-:Y:S02]  /*0120*/  STL.64 [R1+0x10], R16 ;  /* 0x0000101001007387 */ /* 0x0021e40000100a00 */
[----:B------:R-:W-:-:S07]  /*0130*/  LEPC R20, `(.L_x_1) ;  /* 0x000000001014794e */ /* 0x000fce0000000000 */
[----:B0-----:R-:W-:Y:S05]  /*0140*/  CALL.ABS.NOINC R8 ;  /* 0x0000000008007343 */ /* 0x001fea0003c00000 */
.L_x_1:
[----:B------:R-:W0:Y:S01]  /*0150*/  LDC.64 R2, c[0x0][0x388] ;  /* 0x0000e200ff027b82 */ /* 0x000e220000000a00 */
[----:B------:R-:W-:-:S08]  /*0160*/  DADD R18, R22, R18 ;  /* 0x0000000016127229 */ /* 0x000fd00000000012 */
[----:B------:R-:W-:-:S07]  /*0170*/  DADD R18, R16, R18 ;  /* 0x0000000010127229 */ /* 0x000fce0000000012 */
[----:B0-----:R-:W-:Y:S01]  /*0180*/  STG.E.64 desc[UR36][R2.64], R18 ;  /* 0x0000001202007986 */ /* 0x001fe2000c101b24 */
[----:B------:R-:W-:Y:S05]  /*0190*/  EXIT ;  /* 0x000000000000794d */ /* 0x000fea0003800000 */
.L_x_2:
        /* <DEDUP_REMOVED lines=14> */
.L_x_4:


//--------------------- .nv.global.init           --------------------------
	.section	.nv.global.init,"aw",@progbits
.nv.global.init:
	.type		$str,@object
	.size		$str,(.L_43 - $str)
$str:
        /*0000*/ 	.byte	0x78, 0x3a, 0x25, 0x66, 0x20, 0x79, 0x3a, 0x25, 0x66, 0x20, 0x7a, 0x3a, 0x25, 0x66, 0x0a, 0x00
.L_43:


//--------------------- .nv.shared.reserved.0     --------------------------
	.section	.nv.shared.reserved.0,"aw",@nobits
	.weak		__nv_reservedSMEM_offset_0_alias
	.size		__nv_reservedSMEM_offset_0_alias, 0, 64
	.other		__nv_reservedSMEM_offset_0_alias,@"STO_CUDA_RESERVED_SHARED STV_DEFAULT"
__nv_reservedSMEM_offset_0_alias:
	.zero		0
	.zero		64


//--------------------- .nv.global                --------------------------
	.section	.nv.global,"aw",@nobits
.nv.global:
	.type		_ZN34_INTERNAL_92dcb029_4_k_cu_b49549586thrust24THRUST_300001_SM_1000_NS3seqE,@object
	.size		_ZN34_INTERNAL_92dcb029_4_k_cu_b49549586thrust24THRUST_300001_SM_1000_NS3seqE,(_ZN34_INTERNAL_92dcb029_4_k_cu_b49549584cuda3std3__48in_placeE - _ZN34_INTERNAL_92dcb029_4_k_cu_b49549586thrust24THRUST_300001_SM_1000_NS3seqE)
_ZN34_INTERNAL_92dcb029_4_k_cu_b49549586thrust24THRUST_300001_SM_1000_NS3seqE:
	.zero		1
	.type		_ZN34_INTERNAL_92dcb029_4_k_cu_b49549584cuda3std3__48in_placeE,@object
	.size		_ZN34_INTERNAL_92dcb029_4_k_cu_b49549584cuda3std3__48in_placeE,(_ZN34_INTERNAL_92dcb029_4_k_cu_b49549584cuda3std6ranges3__45__cpo4sizeE - _ZN34_INTERNAL_92dcb029_4_k_cu_b49549584cuda3std3__48in_placeE)
_ZN34_INTERNAL_92dcb029_4_k_cu_b49549584cuda3std3__48in_placeE:
	.zero		1
	.type		_ZN34_INTERNAL_92dcb029_4_k_cu_b49549584cuda3std6ranges3__45__cpo4sizeE,@object
	.size		_ZN34_INTERNAL_92dcb029_4_k_cu_b49549584cuda3std6ranges3__45__cpo4sizeE,(_ZN34_INTERNAL_92dcb029_4_k_cu_b49549586thrust24THRUST_300001_SM_1000_NS12placeholders2_3E - _ZN34_INTERNAL_92dcb029_4_k_cu_b49549584cuda3std6ranges3__45__cpo4sizeE)
_ZN34_INTERNAL_92dcb029_4_k_cu_b49549584cuda3std6ranges3__45__cpo4sizeE:
	.zero		1
	.type		_ZN34_INTERNAL_92dcb029_4_k_cu_b49549586thrust24THRUST_300001_SM_1000_NS12placeholders2_3E,@object
	.size		_ZN34_INTERNAL_92dcb029_4_k_cu_b49549586thrust24THRUST_300001_SM_1000_NS12placeholders2_3E,(_ZN34_INTERNAL_92dcb029_4_k_cu_b49549584cuda3std3__45__cpo6cbeginE - _ZN34_INTERNAL_92dcb029_4_k_cu_b49549586thrust24THRUST_300001_SM_1000_NS12placeholders2_3E)
_ZN34_INTERNAL_92dcb029_4_k_cu_b49549586thrust24THRUST_300001_SM_1000_NS12placeholders2_3E:
	.zero		1
	.type		_ZN34_INTERNAL_92dcb029_4_k_cu_b49549584cuda3std3__45__cpo6cbeginE,@object
	.size		_ZN34_INTERNAL_92dcb029_4_k_cu_b49549584cuda3std3__45__cpo6cbeginE,(_ZN34_INTERNAL_92dcb029_4_k_cu_b49549584cuda3std6ranges3__45__cpo6cbeginE - _ZN34_INTERNAL_92dcb029_4_k_cu_b49549584cuda3std3__45__cpo6cbeginE)
_ZN34_INTERNAL_92dcb029_4_k_cu_b49549584cuda3std3__45__cpo6cbeginE:
	.zero		1
	.type		_ZN34_INTERNAL_92dcb029_4_k_cu_b49549584cuda3std6ranges3__45__cpo6cbeginE,@object
	.size		_ZN34_INTERNAL_92dcb029_4_k_cu_b49549584cuda3std6ranges3__45__cpo6cbeginE,(_ZN34_INTERNAL_92dcb029_4_k_cu_b49549586thrust24THRUST_300001_SM_1000_NS12placeholders2_7E - _ZN34_INTERNAL_92dcb029_4_k_cu_b49549584cuda3std6ranges3__45__cpo6cbeginE)
_ZN34_INTERNAL_92dcb029_4_k_cu_b49549584cuda3std6ranges3__45__cpo6cbeginE:
	.zero		1
	.type		_ZN34_INTERNAL_92dcb029_4_k_cu_b49549586thrust24THRUST_300001_SM_1000_NS12placeholders2_7E,@object
	.size		_ZN34_INTERNAL_92dcb029_4_k_cu_b49549586thrust24THRUST_300001_SM_1000_NS12placeholders2_7E,(_ZN34_INTERNAL_92dcb029_4_k_cu_b49549584cuda3std3__45__cpo7crbeginE - _ZN34_INTERNAL_92dcb029_4_k_cu_b49549586thrust24THRUST_300001_SM_1000_NS12placeholders2_7E)
_ZN34_INTERNAL_92dcb029_4_k_cu_b49549586thrust24THRUST_300001_SM_1000_NS12placeholders2_7E:
	.zero		1
	.type		_ZN34_INTERNAL_92dcb029_4_k_cu_b49549584cuda3std3__45__cpo7crbeginE,@object
	.size		_ZN34_INTERNAL_92dcb029_4_k_cu_b49549584cuda3std3__45__cpo7crbeginE,(_ZN34_INTERNAL_92dcb029_4_k_cu_b49549584cuda3std6ranges3__45__cpo4nextE - _ZN34_INTERNAL_92dcb029_4_k_cu_b49549584cuda3std3__45__cpo7crbeginE)
_ZN34_INTERNAL_92dcb029_4_k_cu_b49549584cuda3std3__45__cpo7crbeginE:
	.zero		1
	.type		_ZN34_INTERNAL_92dcb029_4_k_cu_b49549584cuda3std6ranges3__45__cpo4nextE,@object
	.size		_ZN34_INTERNAL_92dcb029_4_k_cu_b49549584cuda3std6ranges3__45__cpo4nextE,(_ZN34_INTERNAL_92dcb029_4_k_cu_b49549584cuda3std6ranges3__45__cpo4swapE - _ZN34_INTERNAL_92dcb029_4_k_cu_b49549584cuda3std6ranges3__45__cpo4nextE)
_ZN34_INTERNAL_92dcb029_4_k_cu_b49549584cuda3std6ranges3__45__cpo4nextE:
	.zero		1
	.type		_ZN34_INTERNAL_92dcb029_4_k_cu_b49549584cuda3std6ranges3__45__cpo4swapE,@object
	.size		_ZN34_INTERNAL_92dcb029_4_k_cu_b49549584cuda3std6ranges3__45__cpo4swapE,(_ZN34_INTERNAL_92dcb029_4_k_cu_b49549586thrust24THRUST_300001_SM_1000_NS8cuda_cub10par_nosyncE - _ZN34_INTERNAL_92dcb029_4_k_cu_b49549584cuda3std6ranges3__45__cpo4swapE)
_ZN34_INTERNAL_92dcb029_4_k_cu_b49549584cuda3std6ranges3__45__cpo4swapE:
	.zero		1
	.type		_ZN34_INTERNAL_92dcb029_4_k_cu_b49549586thrust24THRUST_300001_SM_1000_NS8cuda_cub10par_nosyncE,@object
	.size		_ZN34_INTERNAL_92dcb029_4_k_cu_b49549586thrust24THRUST_300001_SM_1000_NS8cuda_cub10par_nosyncE,(_ZN34_INTERNAL_92dcb029_4_k_cu_b49549586thrust24THRUST_300001_SM_1000_NS12placeholders2_9E - _ZN34_INTERNAL_92dcb029_4_k_cu_b49549586thrust24THRUST_300001_SM_1000_NS8cuda_cub10par_nosyncE)
_ZN34_INTERNAL_92dcb029_4_k_cu_b49549586thrust24THRUST_300001_SM_1000_NS8cuda_cub10par_nosyncE:
	.zero		1
	.type		_ZN34_INTERNAL_92dcb029_4_k_cu_b49549586thrust24THRUST_300001_SM_1000_NS12placeholders2_9E,@object
	.size		_ZN34_INTERNAL_92dcb029_4_k_cu_b49549586thrust24THRUST_300001_SM_1000_NS12placeholders2_9E,(_ZN34_INTERNAL_92dcb029_4_k_cu_b49549584cuda3std3__436_GLOBAL__N__92dcb029_4_k_cu_b49549586ignoreE - _ZN34_INTERNAL_92dcb029_4_k_cu_b49549586thrust24THRUST_300001_SM_1000_NS12placeholders2_9E)
_ZN34_INTERNAL_92dcb029_4_k_cu_b49549586thrust24THRUST_300001_SM_1000_NS12placeholders2_9E:
	.zero		1
	.type		_ZN34_INTERNAL_92dcb029_4_k_cu_b49549584cuda3std3__436_GLOBAL__N__92dcb029_4_k_cu_b49549586ignoreE,@object
	.size		_ZN34_INTERNAL_92dcb029_4_k_cu_b49549584cuda3std3__436_GLOBAL__N__92dcb029_4_k_cu_b49549586ignoreE,(_ZN34_INTERNAL_92dcb029_4_k_cu_b49549584cuda3std6ranges3__45__cpo4dataE - _ZN34_INTERNAL_92dcb029_4_k_cu_b49549584cuda3std3__436_GLOBAL__N__92dcb029_4_k_cu_b49549586ignoreE)
_ZN34_INTERNAL_92dcb029_4_k_cu_b49549584cuda3std3__436_GLOBAL__N__92dcb029_4_k_cu_b49549586ignoreE:
	.zero		1
	.type		_ZN34_INTERNAL_92dcb029_4_k_cu_b49549584cuda3std6ranges3__45__cpo4dataE,@object
	.size		_ZN34_INTERNAL_92dcb029_4_k_cu_b49549584cuda3std6ranges3__45__cpo4dataE,(_ZN34_INTERNAL_92dcb029_4_k_cu_b49549586thrust24THRUST_300001_SM_1000_NS12placeholders2_1E - _ZN34_INTERNAL_92dcb029_4_k_cu_b49549584cuda3std6ranges3__45__cpo4dataE)
_ZN34_INTERNAL_92dcb029_4_k_cu_b49549584cuda3std6ranges3__45__cpo4dataE:
	.zero		1
	.type		_ZN34_INTERNAL_92dcb029_4_k_cu_b49549586thrust24THRUST_300001_SM_1000_NS12placeholders2_1E,@object
	.size		_ZN34_INTERNAL_92dcb029_4_k_cu_b49549586thrust24THRUST_300001_SM_1000_NS12placeholders2_1E,(_ZN34_INTERNAL_92dcb029_4_k_cu_b49549584cuda3std3__45__cpo5beginE - _ZN34_INTERNAL_92dcb029_4_k_cu_b49549586thrust24THRUST_300001_SM_1000_NS12placeholders2_1E)
_ZN34_INTERNAL_92dcb029_4_k_cu_b49549586thrust24THRUST_300001_SM_1000_NS12placeholders2_1E:
	.zero		1
	.type		_ZN34_INTERNAL_92dcb029_4_k_cu_b49549584cuda3std3__45__cpo5beginE,@object
	.size		_ZN34_INTERNAL_92dcb029_4_k_cu_b49549584cuda3std3__45__cpo5beginE,(_ZN34_INTERNAL_92dcb029_4_k_cu_b49549584cuda3std6ranges3__45__cpo5beginE - _ZN34_INTERNAL_92dcb029_4_k_cu_b49549584cuda3std3__45__cpo5beginE)
_ZN34_INTERNAL_92dcb029_4_k_cu_b49549584cuda3std3__45__cpo5beginE:
	.zero		1
	.type		_ZN34_INTERNAL_92dcb029_4_k_cu_b49549584cuda3std6ranges3__45__cpo5beginE,@object
	.size		_ZN34_INTERNAL_92dcb029_4_k_cu_b49549584cuda3std6ranges3__45__cpo5beginE,(_ZN34_INTERNAL_92dcb029_4_k_cu_b49549586thrust24THRUST_300001_SM_1000_NS12placeholders2_5E - _ZN34_INTERNAL_92dcb029_4_k_cu_b49549584cuda3std6ranges3__45__cpo5beginE)
_ZN34_INTERNAL_92dcb029_4_k_cu_b49549584cuda3std6ranges3__45__cpo5beginE:
	.zero		1
	.type		_ZN34_INTERNAL_92dcb029_4_k_cu_b49549586thrust24THRUST_300001_SM_1000_NS12placeholders2_5E,@object
	.size		_ZN34_INTERNAL_92dcb029_4_k_cu_b49549586thrust24THRUST_300001_SM_1000_NS12placeholders2_5E,(_ZN34_INTERNAL_92dcb029_4_k_cu_b49549584cuda3std3__45__cpo6rbeginE - _ZN34_INTERNAL_92dcb029_4_k_cu_b49549586thrust24THRUST_300001_SM_1000_NS12placeholders2_5E)
_ZN34_INTERNAL_92dcb029_4_k_cu_b49549586thrust24THRUST_300001_SM_1000_NS12placeholders2_5E:
	.zero		1
	.type		_ZN34_INTERNAL_92dcb029_4_k_cu_b49549584cuda3std3__45__cpo6rbeginE,@object
	.size		_ZN34_INTERNAL_92dcb029_4_k_cu_b49549584cuda3std3__45__cpo6rbeginE,(_ZN34_INTERNAL_92dcb029_4_k_cu_b49549584cuda3std6ranges3__45__cpo7advanceE - _ZN34_INTERNAL_92dcb029_4_k_cu_b49549584cuda3std3__45__cpo6rbeginE)
_ZN34_INTERNAL_92dcb029_4_k_cu_b49549584cuda3std3__45__cpo6rbeginE:
	.zero		1
	.type		_ZN34_INTERNAL_92dcb029_4_k_cu_b49549584cuda3std6ranges3__45__cpo7advanceE,@object
	.size		_ZN34_INTERNAL_92dcb029_4_k_cu_b49549584cuda3std6ranges3__45__cpo7advanceE,(_ZN34_INTERNAL_92dcb029_4_k_cu_b49549584cuda3std3__47nulloptE - _ZN34_INTERNAL_92dcb029_4_k_cu_b49549584cuda3std6ranges3__45__cpo7advanceE)
_ZN34_INTERNAL_92dcb029_4_k_cu_b49549584cuda3std6ranges3__45__cpo7advanceE:
	.zero		1
	.type		_ZN34_INTERNAL_92dcb029_4_k_cu_b49549584cuda3std3__47nulloptE,@object
	.size		_ZN34_INTERNAL_92dcb029_4_k_cu_b49549584cuda3std3__47nulloptE,(_ZN34_INTERNAL_92dcb029_4_k_cu_b49549584cuda3std6ranges3__45__cpo8distanceE - _ZN34_INTERNAL_92dcb029_4_k_cu_b49549584cuda3std3__47nulloptE)
_ZN34_INTERNAL_92dcb029_4_k_cu_b49549584cuda3std3__47nulloptE:
	.zero		1
	.type		_ZN34_INTERNAL_92dcb029_4_k_cu_b49549584cuda3std6ranges3__45__cpo8distanceE,@object
	.size		_ZN34_INTERNAL_92dcb029_4_k_cu_b49549584cuda3std6ranges3__45__cpo8distanceE,(_ZN34_INTERNAL_92dcb029_4_k_cu_b49549586thrust24THRUST_300001_SM_1000_NS12placeholders3_10E - _ZN34_INTERNAL_92dcb029_4_k_cu_b49549584cuda3std6ranges3__45__cpo8distanceE)
_ZN34_INTERNAL_92dcb029_4_k_cu_b49549584cuda3std6ranges3__45__cpo8distanceE:
	.zero		1
	.type		_ZN34_INTERNAL_92dcb029_4_k_cu_b49549586thrust24THRUST_300001_SM_1000_NS12placeholders3_10E,@object
	.size		_ZN34_INTERNAL_92dcb029_4_k_cu_b49549586thrust24THRUST_300001_SM_1000_NS12placeholders3_10E,(_ZN34_INTERNAL_92dcb029_4_k_cu_b49549584cuda3std3__419piecewise_constructE - _ZN34_INTERNAL_92dcb029_4_k_cu_b49549586thrust24THRUST_300001_SM_1000_NS12placeholders3_10E)
_ZN34_INTERNAL_92dcb029_4_k_cu_b49549586thrust24THRUST_300001_SM_1000_NS12placeholders3_10E:
	.zero		1
	.type		_ZN34_INTERNAL_92dcb029_4_k_cu_b49549584cuda3std3__419piecewise_constructE,@object
	.size		_ZN34_INTERNAL_92dcb029_4_k_cu_b49549584cuda3std3__419piecewise_constructE,(_ZN34_INTERNAL_92dcb029_4_k_cu_b49549584cuda3std6ranges3__45__cpo5cdataE - _ZN34_INTERNAL_92dcb029_4_k_cu_b49549584cuda3std3__419piecewise_constructE)
_ZN34_INTERNAL_92dcb029_4_k_cu_b49549584cuda3std3__419piecewise_constructE:
	.zero		1
	.type		_ZN34_INTERNAL_92dcb029_4_k_cu_b49549584cuda3std6ranges3__45__cpo5cdataE,@object
	.size		_ZN34_INTERNAL_92dcb029_4_k_cu_b49549584cuda3std6ranges3__45__cpo5cdataE,(_ZN34_INTERNAL_92dcb029_4_k_cu_b49549586thrust24THRUST_300001_SM_1000_NS12placeholders2_2E - _ZN34_INTERNAL_92dcb029_4_k_cu_b49549584cuda3std6ranges3__45__cpo5cdataE)
_ZN34_INTERNAL_92dcb029_4_k_cu_b49549584cuda3std6ranges3__45__cpo5cdataE:
	.zero		1
	.type		_ZN34_INTERNAL_92dcb029_4_k_cu_b49549586thrust24THRUST_300001_SM_1000_NS12placeholders2_2E,@object
	.size		_ZN34_INTERNAL_92dcb029_4_k_cu_b49549586thrust24THRUST_300001_SM_1000_NS12placeholders2_2E,(_ZN34_INTERNAL_92dcb029_4_k_cu_b49549584cuda3std3__45__cpo3endE - _ZN34_INTERNAL_92dcb029_4_k_cu_b49549586thrust24THRUST_300001_SM_1000_NS12placeholders2_2E)
_ZN34_INTERNAL_92dcb029_4_k_cu_b49549586thrust24THRUST_300001_SM_1000_NS12placeholders2_2E:
	.zero		1
	.type		_ZN34_INTERNAL_92dcb029_4_k_cu_b49549584cuda3std3__45__cpo3endE,@object
	.size		_ZN34_INTERNAL_92dcb029_4_k_cu_b49549584cuda3std3__45__cpo3endE,(_ZN34_INTERNAL_92dcb029_4_k_cu_b49549584cuda3std6ranges3__45__cpo3endE - _ZN34_INTERNAL_92dcb029_4_k_cu_b49549584cuda3std3__45__cpo3endE)
_ZN34_INTERNAL_92dcb029_4_k_cu_b49549584cuda3std3__45__cpo3endE:
	.zero		1
	.type		_ZN34_INTERNAL_92dcb029_4_k_cu_b49549584cuda3std6ranges3__45__cpo3endE,@object
	.size		_ZN34_INTERNAL_92dcb029_4_k_cu_b49549584cuda3std6ranges3__45__cpo3endE,(_ZN34_INTERNAL_92dcb029_4_k_cu_b49549586thrust24THRUST_300001_SM_1000_NS12placeholders2_6E - _ZN34_INTERNAL_92dcb029_4_k_cu_b49549584cuda3std6ranges3__45__cpo3endE)
_ZN34_INTERNAL_92dcb029_4_k_cu_b49549584cuda3std6ranges3__45__cpo3endE:
	.zero		1
	.type		_ZN34_INTERNAL_92dcb029_4_k_cu_b49549586thrust24THRUST_300001_SM_1000_NS12placeholders2_6E,@object
	.size		_ZN34_INTERNAL_92dcb029_4_k_cu_b49549586thrust24THRUST_300001_SM_1000_NS12placeholders2_6E,(_ZN34_INTERNAL_92dcb029_4_k_cu_b49549584cuda3std3__45__cpo4rendE - _ZN34_INTERNAL_92dcb029_4_k_cu_b49549586thrust24THRUST_300001_SM_1000_NS12placeholders2_6E)
_ZN34_INTERNAL_92dcb029_4_k_cu_b49549586thrust24THRUST_300001_SM_1000_NS12placeholders2_6E:
	.zero		1
	.type		_ZN34_INTERNAL_92dcb029_4_k_cu_b49549584cuda3std3__45__cpo4rendE,@object
	.size		_ZN34_INTERNAL_92dcb029_4_k_cu_b49549584cuda3std3__45__cpo4rendE,(_ZN34_INTERNAL_92dcb029_4_k_cu_b49549584cuda3std6ranges3__45__cpo9iter_swapE - _ZN34_INTERNAL_92dcb029_4_k_cu_b49549584cuda3std3__45__cpo4rendE)
_ZN34_INTERNAL_92dcb029_4_k_cu_b49549584cuda3std3__45__cpo4rendE:
	.zero		1
	.type		_ZN34_INTERNAL_92dcb029_4_k_cu_b49549584cuda3std6ranges3__45__cpo9iter_swapE,@object
	.size		_ZN34_INTERNAL_92dcb029_4_k_cu_b49549584cuda3std6ranges3__45__cpo9iter_swapE,(_ZN34_INTERNAL_92dcb029_4_k_cu_b49549584cuda3std3__48unexpectE - _ZN34_INTERNAL_92dcb029_4_k_cu_b49549584cuda3std6ranges3__45__cpo9iter_swapE)
_ZN34_INTERNAL_92dcb029_4_k_cu_b49549584cuda3std6ranges3__45__cpo9iter_swapE:
	.zero		1
	.type		_ZN34_INTERNAL_92dcb029_4_k_cu_b49549584cuda3std3__48unexpectE,@object
	.size		_ZN34_INTERNAL_92dcb029_4_k_cu_b49549584cuda3std3__48unexpectE,(_ZN34_INTERNAL_92dcb029_4_k_cu_b49549586thrust24THRUST_300001_SM_1000_NS8cuda_cub3parE - _ZN34_INTERNAL_92dcb029_4_k_cu_b49549584cuda3std3__48unexpectE)
_ZN34_INTERNAL_92dcb029_4_k_cu_b49549584cuda3std3__48unexpectE:
	.zero		1
	.type		_ZN34_INTERNAL_92dcb029_4_k_cu_b49549586thrust24THRUST_300001_SM_1000_NS8cuda_cub3parE,@object
	.size		_ZN34_INTERNAL_92dcb029_4_k_cu_b49549586thrust24THRUST_300001_SM_1000_NS8cuda_cub3parE,(_ZN34_INTERNAL_92dcb029_4_k_cu_b49549586thrust24THRUST_300001_SM_1000_NS12placeholders2_4E - _ZN34_INTERNAL_92dcb029_4_k_cu_b49549586thrust24THRUST_300001_SM_1000_NS8cuda_cub3parE)
_ZN34_INTERNAL_92dcb029_4_k_cu_b49549586thrust24THRUST_300001_SM_1000_NS8cuda_cub3parE:
	.zero		1
	.type		_ZN34_INTERNAL_92dcb029_4_k_cu_b49549586thrust24THRUST_300001_SM_1000_NS12placeholders2_4E,@object
	.size		_ZN34_INTERNAL_92dcb029_4_k_cu_b49549586thrust24THRUST_300001_SM_1000_NS12placeholders2_4E,(_ZN34_INTERNAL_92dcb029_4_k_cu_b49549584cuda3std3__45__cpo4cendE - _ZN34_INTERNAL_92dcb029_4_k_cu_b49549586thrust24THRUST_300001_SM_1000_NS12placeholders2_4E)
_ZN34_INTERNAL_92dcb029_4_k_cu_b49549586thrust24THRUST_300001_SM_1000_NS12placeholders2_4E:
	.zero		1
	.type		_ZN34_INTERNAL_92dcb029_4_k_cu_b49549584cuda3std3__45__cpo4cendE,@object
	.size		_ZN34_INTERNAL_92dcb029_4_k_cu_b49549584cuda3std3__45__cpo4cendE,(_ZN34_INTERNAL_92dcb029_4_k_cu_b49549584cuda3std6ranges3__45__cpo4cendE - _ZN34_INTERNAL_92dcb029_4_k_cu_b49549584cuda3std3__45__cpo4cendE)
_ZN34_INTERNAL_92dcb029_4_k_cu_b49549584cuda3std3__45__cpo4cendE:
	.zero		1
	.type		_ZN34_INTERNAL_92dcb029_4_k_cu_b49549584cuda3std6ranges3__45__cpo4cendE,@object
	.size		_ZN34_INTERNAL_92dcb029_4_k_cu_b49549584cuda3std6ranges3__45__cpo4cendE,(_ZN34_INTERNAL_92dcb029_4_k_cu_b49549584cuda3std3__420unreachable_sentinelE - _ZN34_INTERNAL_92dcb029_4_k_cu_b49549584cuda3std6ranges3__45__cpo4cendE)
_ZN34_INTERNAL_92dcb029_4_k_cu_b49549584cuda3std6ranges3__45__cpo4cendE:
	.zero		1
	.type		_ZN34_INTERNAL_92dcb029_4_k_cu_b49549584cuda3std3__420unreachable_sentinelE,@object
	.size		_ZN34_INTERNAL_92dcb029_4_k_cu_b49549584cuda3std3__420unreachable_sentinelE,(_ZN34_INTERNAL_92dcb029_4_k_cu_b49549584cuda3std6ranges3__45__cpo5ssizeE - _ZN34_INTERNAL_92dcb029_4_k_cu_b49549584cuda3std3__420unreachable_sentinelE)
_ZN34_INTERNAL_92dcb029_4_k_cu_b49549584cuda3std3__420unreachable_sentinelE:
	.zero		1
	.type		_ZN34_INTERNAL_92dcb029_4_k_cu_b49549584cuda3std6ranges3__45__cpo5ssizeE,@object
	.size		_ZN34_INTERNAL_92dcb029_4_k_cu_b49549584cuda3std6ranges3__45__cpo5ssizeE,(_ZN34_INTERNAL_92dcb029_4_k_cu_b49549586thrust24THRUST_300001_SM_1000_NS12placeholders2_8E - _ZN34_INTERNAL_92dcb029_4_k_cu_b49549584cuda3std6ranges3__45__cpo5ssizeE)
_ZN34_INTERNAL_92dcb029_4_k_cu_b49549584cuda3std6ranges3__45__cpo5ssizeE:
	.zero		1
	.type		_ZN34_INTERNAL_92dcb029_4_k_cu_b49549586thrust24THRUST_300001_SM_1000_NS12placeholders2_8E,@object
	.size		_ZN34_INTERNAL_92dcb029_4_k_cu_b49549586thrust24THRUST_300001_SM_1000_NS12placeholders2_8E,(_ZN34_INTERNAL_92dcb029_4_k_cu_b49549584cuda3std3__45__cpo5crendE - _ZN34_INTERNAL_92dcb029_4_k_cu_b49549586thrust24THRUST_300001_SM_1000_NS12placeholders2_8E)
_ZN34_INTERNAL_92dcb029_4_k_cu_b49549586thrust24THRUST_300001_SM_1000_NS12placeholders2_8E:
	.zero		1
	.type		_ZN34_INTERNAL_92dcb029_4_k_cu_b49549584cuda3std3__45__cpo5crendE,@object
	.size		_ZN34_INTERNAL_92dcb029_4_k_cu_b49549584cuda3std3__45__cpo5crendE,(_ZN34_INTERNAL_92dcb029_4_k_cu_b49549584cuda3std6ranges3__45__cpo4prevE - _ZN34_INTERNAL_92dcb029_4_k_cu_b49549584cuda3std3__45__cpo5crendE)
_ZN34_INTERNAL_92dcb029_4_k_cu_b49549584cuda3std3__45__cpo5crendE:
	.zero		1
	.type		_ZN34_INTERNAL_92dcb029_4_k_cu_b49549584cuda3std6ranges3__45__cpo4prevE,@object
	.size		_ZN34_INTERNAL_92dcb029_4_k_cu_b49549584cuda3std6ranges3__45__cpo4prevE,(_ZN34_INTERNAL_92dcb029_4_k_cu_b49549584cuda3std6ranges3__45__cpo9iter_moveE - _ZN34_INTERNAL_92dcb029_4_k_cu_b49549584cuda3std6ranges3__45__cpo4prevE)
_ZN34_INTERNAL_92dcb029_4_k_cu_b49549584cuda3std6ranges3__45__cpo4prevE:
	.zero		1
	.type		_ZN34_INTERNAL_92dcb029_4_k_cu_b49549584cuda3std6ranges3__45__cpo9iter_moveE,@object
	.size		_ZN34_INTERNAL_92dcb029_4_k_cu_b49549584cuda3std6ranges3__45__cpo9iter_moveE,(_ZN34_INTERNAL_92dcb029_4_k_cu_b49549586thrust24THRUST_300001_SM_1000_NS6system6detail10sequential3seqE - _ZN34_INTERNAL_92dcb029_4_k_cu_b49549584cuda3std6ranges3__45__cpo9iter_moveE)
_ZN34_INTERNAL_92dcb029_4_k_cu_b49549584cuda3std6ranges3__45__cpo9iter_moveE:
	.zero		1
	.type		_ZN34_INTERNAL_92dcb029_4_k_cu_b49549586thrust24THRUST_300001_SM_1000_NS6system6detail10sequential3seqE,@object
	.size		_ZN34_INTERNAL_92dcb029_4_k_cu_b49549586thrust24THRUST_300001_SM_1000_NS6system6detail10sequential3seqE,(.L_31 - _ZN34_INTERNAL_92dcb029_4_k_cu_b49549586thrust24THRUST_300001_SM_1000_NS6system6detail10sequential3seqE)
_ZN34_INTERNAL_92dcb029_4_k_cu_b49549586thrust24THRUST_300001_SM_1000_NS6system6detail10sequential3seqE:
	.zero		1
.L_31:


//--------------------- .nv.constant0._ZN3cub18CUB_300001_SM_10006detail11EmptyKernelIvEEvv --------------------------
	.section	.nv.constant0._ZN3cub18CUB_300001_SM_10006detail11EmptyKernelIvEEvv,"a",@progbits
	.sectionflags	@""
	.align	4
.nv.constant0._ZN3cub18CUB_300001_SM_10006detail11EmptyKernelIvEEvv:
	.zero		896


//--------------------- .nv.constant0._Z9toyKernelPKN3gpu7cuArrayIdLm3EEEPd --------------------------
	.section	.nv.constant0._Z9toyKernelPKN3gpu7cuArrayIdLm3EEEPd,"a",@progbits
	.sectionflags	@""
	.align	4
.nv.constant0._Z9toyKernelPKN3gpu7cuArrayIdLm3EEEPd:
	.zero		912


//--------------------- SYMBOLS --------------------------

	.type		.nv.reservedSmem.offset0,@object
	.size		.nv.reservedSmem.offset0,0x4
	.type		vprintf,@function
